	.headerflags	@"EF_CUDA_TEXMODE_UNIFIED EF_CUDA_64BIT_ADDRESS EF_CUDA_ACCELERATORS EF_CUDA_SM90 EF_CUDA_VIRTUAL_SM(EF_CUDA_SM90)"
	.elftype	@"ET_EXEC"


//--------------------- .nv.info                  --------------------------
	.section	.nv.info,"",@"SHT_CUDA_INFO"
	.align	4


	//----- nvinfo : EIATTR_REGCOUNT
	.align		4
        /*0000*/ 	.byte	0x04, 0x2f
        /*0002*/ 	.short	(.L_3 - .L_2)
	.align		4
.L_2:
        /*0004*/ 	.word	index@(triton_poi_fused__native_batch_norm_legit_no_training_leaky_relu_7)
        /*0008*/ 	.word	0x00000010


	//----- nvinfo : EIATTR_MIN_STACK_SIZE
	.align		4
.L_3:
        /*000c*/ 	.byte	0x04, 0x12
        /*000e*/ 	.short	(.L_5 - .L_4)
	.align		4
.L_4:
        /*0010*/ 	.word	index@(triton_poi_fused__native_batch_norm_legit_no_training_leaky_relu_7)
        /*0014*/ 	.word	0x00000000


	//----- nvinfo : EIATTR_FRAME_SIZE
	.align		4
.L_5:
        /*0018*/ 	.byte	0x04, 0x11
        /*001a*/ 	.short	(.L_7 - .L_6)
	.align		4
.L_6:
        /*001c*/ 	.word	index@(triton_poi_fused__native_batch_norm_legit_no_training_leaky_relu_7)
        /*0020*/ 	.word	0x00000000


	//----- nvinfo : EIATTR_MIN_STACK_SIZE
	.align		4
.L_7:
        /*0024*/ 	.byte	0x04, 0x12
        /*0026*/ 	.short	(.L_9 - .L_8)
	.align		4
.L_8:
        /*0028*/ 	.word	index@(triton_poi_fused__native_batch_norm_legit_no_training_leaky_relu_7)
        /*002c*/ 	.word	0x00000000
.L_9:


//--------------------- .nv.info.triton_poi_fused__native_batch_norm_legit_no_training_leaky_relu_7 --------------------------
	.section	.nv.info.triton_poi_fused__native_batch_norm_legit_no_training_leaky_relu_7,"",@"SHT_CUDA_INFO"
	.sectionflags	@""
	.align	4


	//----- nvinfo : EIATTR_CUDA_API_VERSION
	.align		4
        /*0000*/ 	.byte	0x04, 0x37
        /*0002*/ 	.short	(.L_11 - .L_10)
.L_10:
        /*0004*/ 	.word	0x0000007c


	//----- nvinfo : EIATTR_KPARAM_INFO
	.align		4
.L_11:
        /*0008*/ 	.byte	0x04, 0x17
        /*000a*/ 	.short	(.L_13 - .L_12)
.L_12:
        /*000c*/ 	.word	0x00000000
        /*0010*/ 	.short	0x0006
        /*0012*/ 	.short	0x0030
        /*0014*/ 	.byte	0x00, 0xf0, 0x11, 0x00


	//----- nvinfo : EIATTR_KPARAM_INFO
	.align		4
.L_13:
        /*0018*/ 	.byte	0x04, 0x17
        /*001a*/ 	.short	(.L_15 - .L_14)
.L_14:
        /*001c*/ 	.word	0x00000000
        /*0020*/ 	.short	0x0005
        /*0022*/ 	.short	0x0028
        /*0024*/ 	.byte	0x00, 0xf4, 0x21, 0x00


	//----- nvinfo : EIATTR_KPARAM_INFO
	.align		4
.L_15:
        /*0028*/ 	.byte	0x04, 0x17
        /*002a*/ 	.short	(.L_17 - .L_16)
.L_16:
        /*002c*/ 	.word	0x00000000
        /*0030*/ 	.short	0x0004
        /*0032*/ 	.short	0x0020
        /*0034*/ 	.byte	0x00, 0xf4, 0x21, 0x00


	//----- nvinfo : EIATTR_KPARAM_INFO
	.align		4
.L_17:
        /*0038*/ 	.byte	0x04, 0x17
        /*003a*/ 	.short	(.L_19 - .L_18)
.L_18:
        /*003c*/ 	.word	0x00000000
        /*0040*/ 	.short	0x0003
        /*0042*/ 	.short	0x0018
        /*0044*/ 	.byte	0x00, 0xf4, 0x21, 0x00


	//----- nvinfo : EIATTR_KPARAM_INFO
	.align		4
.L_19:
        /*0048*/ 	.byte	0x04, 0x17
        /*004a*/ 	.short	(.L_21 - .L_20)
.L_20:
        /*004c*/ 	.word	0x00000000
        /*0050*/ 	.short	0x0002
        /*0052*/ 	.short	0x0010
        /*0054*/ 	.byte	0x00, 0xf4, 0x21, 0x00


	//----- nvinfo : EIATTR_KPARAM_INFO
	.align		4
.L_21:
        /*0058*/ 	.byte	0x04, 0x17
        /*005a*/ 	.short	(.L_23 - .L_22)
.L_22:
        /*005c*/ 	.word	0x00000000
        /*0060*/ 	.short	0x0001
        /*0062*/ 	.short	0x0008
        /*0064*/ 	.byte	0x00, 0xf4, 0x21, 0x00


	//----- nvinfo : EIATTR_KPARAM_INFO
	.align		4
.L_23:
        /*0068*/ 	.byte	0x04, 0x17
        /*006a*/ 	.short	(.L_25 - .L_24)
.L_24:
        /*006c*/ 	.word	0x00000000
        /*0070*/ 	.short	0x0000
        /*0072*/ 	.short	0x0000
        /*0074*/ 	.byte	0x00, 0xf4, 0x21, 0x00


	//----- nvinfo : EIATTR_SPARSE_MMA_MASK
	.align		4
.L_25:
        /*0078*/ 	.byte	0x03, 0x50
        /*007a*/ 	.short	0x0000


	//----- nvinfo : EIATTR_MAXREG_COUNT
	.align		4
        /*007c*/ 	.byte	0x03, 0x1b
        /*007e*/ 	.short	0x00ff


	//----- nvinfo : EIATTR_EXIT_INSTR_OFFSETS
	.align		4
        /*0080*/ 	.byte	0x04, 0x1c
        /*0082*/ 	.short	(.L_27 - .L_26)


	//   ....[0]....
.L_26:
        /*0084*/ 	.word	0x000003d0


	//----- nvinfo : EIATTR_REQNTID
	.align		4
.L_27:
        /*0088*/ 	.byte	0x04, 0x10
        /*008a*/ 	.short	(.L_29 - .L_28)
.L_28:
        /*008c*/ 	.word	0x00000080
        /*0090*/ 	.word	0x00000001
        /*0094*/ 	.word	0x00000001


	//----- nvinfo : EIATTR_CBANK_PARAM_SIZE
	.align		4
.L_29:
        /*0098*/ 	.byte	0x03, 0x19
        /*009a*/ 	.short	0x0034


	//----- nvinfo : EIATTR_PARAM_CBANK
	.align		4
        /*009c*/ 	.byte	0x04, 0x0a
        /*009e*/ 	.short	(.L_31 - .L_30)
	.align		4
.L_30:
        /*00a0*/ 	.word	index@(.nv.constant0.triton_poi_fused__native_batch_norm_legit_no_training_leaky_relu_7)
        /*00a4*/ 	.short	0x0210
        /*00a6*/ 	.short	0x0034


	//----- nvinfo : EIATTR_SW_WAR
	.align		4
.L_31:
        /*00a8*/ 	.byte	0x04, 0x36
        /*00aa*/ 	.short	(.L_33 - .L_32)
.L_32:
        /*00ac*/ 	.word	0x00000008
.L_33:


//--------------------- .nv.callgraph             --------------------------
	.section	.nv.callgraph,"",@"SHT_CUDA_CALLGRAPH"
	.align	4
	.sectionentsize	8
	.align		4
        /*0000*/ 	.word	0x00000000
	.align		4
        /*0004*/ 	.word	0xffffffff
	.align		4
        /*0008*/ 	.word	0x00000000
	.align		4
        /*000c*/ 	.word	0xfffffffe
	.align		4
        /*0010*/ 	.word	0x00000000
	.align		4
        /*0014*/ 	.word	0xfffffffd
	.align		4
        /*0018*/ 	.word	0x00000000
	.align		4
        /*001c*/ 	.word	0xfffffffc


//--------------------- .nv.constant4             --------------------------
	.section	.nv.constant4,"a",@progbits
	.align	8
	.align		8
.nv.constant4:
        /*0000*/ 	.dword	_$_str
	.align		8
        /*0008*/ 	.dword	_$_str_$_2


//--------------------- .text.triton_poi_fused__native_batch_norm_legit_no_training_leaky_relu_7 --------------------------
	.section	.text.triton_poi_fused__native_batch_norm_legit_no_training_leaky_relu_7,"ax",@progbits
	.align	128
        .global         triton_poi_fused__native_batch_norm_legit_no_training_leaky_relu_7
        .type           triton_poi_fused__native_batch_norm_legit_no_training_leaky_relu_7,@function
        .size           triton_poi_fused__native_batch_norm_legit_no_training_leaky_relu_7,(.L_x_1 - triton_poi_fused__native_batch_norm_legit_no_training_leaky_relu_7)
        .other          triton_poi_fused__native_batch_norm_legit_no_training_leaky_relu_7,@"STO_CUDA_ENTRY STV_DEFAULT"
triton_poi_fused__native_batch_norm_legit_no_training_leaky_relu_7:
.text.triton_poi_fused__native_batch_norm_legit_no_training_leaky_relu_7:
[----:B------:R-:W-:Y:S01]  /*0000*/  LDC R1, c[0x0][0x28] ;  /* 0x00000a00ff017b82 */ /* 0x000fe20000000800 */
[----:B------:R-:W1:Y:S07]  /*0010*/  S2R R0, SR_TID.X ;  /* 0x0000000000007919 */ /* 0x000e6e0000002100 */
[----:B------:R-:W2:Y:S01]  /*0020*/  LDC.64 R2, c[0x0][0x228] ;  /* 0x00008a00ff027b82 */ /* 0x000ea20000000a00 */
[----:B------:R-:W-:Y:S01]  /*0030*/  ULDC.64 UR4, c[0x0][0x208] ;  /* 0x0000820000047ab9 */ /* 0x000fe20000000a00 */
[----:B------:R-:W3:Y:S06]  /*0040*/  S2R R7, SR_CTAID.X ;  /* 0x0000000000077919 */ /* 0x000eec0000002500 */
[----:B------:R-:W4:Y:S08]  /*0050*/  LDC.64 R8, c[0x0][0x230] ;  /* 0x00008c00ff087b82 */ /* 0x000f300000000a00 */
[----:B------:R-:W5:Y:S01]  /*0060*/  LDC.64 R10, c[0x0][0x238] ;  /* 0x00008e00ff0a7b82 */ /* 0x000f620000000a00 */
[----:B-1----:R-:W-:-:S02]  /*0070*/  SHF.L.U32 R0, R0, 0x1, RZ ;  /* 0x0000000100007819 */ /* 0x002fc400000006ff */
[----:B---3--:R-:W-:Y:S02]  /*0080*/  SHF.R.S32.HI R5, RZ, 0x17, R7 ;  /* 0x00000017ff057819 */ /* 0x008fe40000011407 */
[----:B------:R-:W-:Y:S02]  /*0090*/  LOP3.LUT R0, R0, 0xfe, RZ, 0xc0, !PT ;  /* 0x000000fe00007812 */ /* 0x000fe400078ec0ff */
[----:B------:R-:W-:Y:S02]  /*00a0*/  SGXT R5, R5, 0x1 ;  /* 0x000000010505781a */ /* 0x000fe40000000200 */
[----:B------:R-:W-:Y:S02]  /*00b0*/  LEA R0, R7, R0, 0x8 ;  /* 0x0000000007007211 */ /* 0x000fe400078e40ff */
[----:B------:R-:W1:Y:S02]  /*00c0*/  LDC.64 R6, c[0x0][0x220] ;  /* 0x00008800ff067b82 */ /* 0x000e640000000a00 */
[----:B------:R-:W-:-:S04]  /*00d0*/  LEA.HI R5, R5, R0, RZ, 0xa ;  /* 0x0000000005057211 */ /* 0x000fc800078f50ff */
[----:B------:R-:W-:-:S04]  /*00e0*/  LOP3.LUT R5, R5, 0xfffffc00, RZ, 0xc0, !PT ;  /* 0xfffffc0005057812 */ /* 0x000fc800078ec0ff */
[----:B------:R-:W-:Y:S02]  /*00f0*/  IADD3 R13, R0, -R5, RZ ;  /* 0x80000005000d7210 */ /* 0x000fe40007ffe0ff */
[----:B------:R-:W3:Y:S03]  /*0100*/  LDC.64 R4, c[0x0][0x218] ;  /* 0x00008600ff047b82 */ /* 0x000ee60000000a00 */
[----:B--2---:R-:W-:-:S06]  /*0110*/  IMAD.WIDE R2, R13, 0x4, R2 ;  /* 0x000000040d027825 */ /* 0x004fcc00078e0202 */
[----:B------:R-:W2:Y:S01]  /*0120*/  LDG.E.EL.64 R2, desc[UR4][R2.64] ;  /* 0x0000000402027981 */ /* 0x000ea2000c2e1b00 */
[----:B-1----:R-:W-:-:S06]  /*0130*/  IMAD.WIDE R6, R13, 0x4, R6 ;  /* 0x000000040d067825 */ /* 0x002fcc00078e0206 */
[----:B------:R-:W2:Y:S01]  /*0140*/  LDG.E.EL.64 R6, desc[UR4][R6.64] ;  /* 0x0000000406067981 */ /* 0x000ea2000c2e1b00 */
[----:B---3--:R-:W-:-:S06]  /*0150*/  IMAD.WIDE R4, R0, 0x4, R4 ;  /* 0x0000000400047825 */ /* 0x008fcc00078e0204 */
[----:B------:R-:W3:Y:S01]  /*0160*/  LDG.E.64 R4, desc[UR4][R4.64] ;  /* 0x0000000404047981 */ /* 0x000ee2000c1e1b00 */
[----:B----4-:R-:W-:-:S04]  /*0170*/  IMAD.WIDE R8, R13, 0x4, R8 ;  /* 0x000000040d087825 */ /* 0x010fc800078e0208 */
[----:B-----5:R-:W-:Y:S02]  /*0180*/  IMAD.WIDE R10, R13, 0x4, R10 ;  /* 0x000000040d0a7825 */ /* 0x020fe400078e020a */
[----:B------:R-:W4:Y:S04]  /*0190*/  LDG.E.EL.64 R8, desc[UR4][R8.64] ;  /* 0x0000000408087981 */ /* 0x000f28000c2e1b00 */
[----:B------:R-:W4:Y:S01]  /*01a0*/  LDG.E.EL.64 R10, desc[UR4][R10.64] ;  /* 0x000000040a0a7981 */ /* 0x000f22000c2e1b00 */
[----:B--2---:R-:W-:Y:S01]  /*01b0*/  FADD R2, R2, 9.9999997473787516356e-06 ;  /* 0x3727c5ac02027421 */ /* 0x004fe20000000000 */
[----:B------:R-:W-:-:S03]  /*01c0*/  FADD R3, R3, 9.9999997473787516356e-06 ;  /* 0x3727c5ac03037421 */ /* 0x000fc60000000000 */
[----:B------:R-:W1:Y:S08]  /*01d0*/  MUFU.SQRT R12, R2 ;  /* 0x00000002000c7308 */ /* 0x000e700000002000 */
[----:B------:R-:W2:Y:S01]  /*01e0*/  MUFU.SQRT R13, R3 ;  /* 0x00000003000d7308 */ /* 0x000ea20000002000 */
[C---:B-1----:R-:W-:Y:S02]  /*01f0*/  FSETP.GT.AND P0, PT, R12.reuse, 8.50705917302346158658e+37, PT ;  /* 0x7e8000000c00780b */ /* 0x042fe40003f04000 */
[----:B------:R-:W-:-:S02]  /*0200*/  FSETP.GEU.AND P2, PT, R12, 1.175494350822287508e-38, PT ;  /* 0x008000000c00780b */ /* 0x000fc40003f4e000 */
[C---:B--2---:R-:W-:Y:S02]  /*0210*/  FSETP.GT.AND P1, PT, R13.reuse, 8.50705917302346158658e+37, PT ;  /* 0x7e8000000d00780b */ /* 0x044fe40003f24000 */
[----:B------:R-:W-:-:S07]  /*0220*/  FSETP.GEU.AND P3, PT, R13, 1.175494350822287508e-38, PT ;  /* 0x008000000d00780b */ /* 0x000fce0003f6e000 */
[----:B------:R-:W-:Y:S01]  /*0230*/  @P0 FMUL R12, R12, 0.25 ;  /* 0x3e8000000c0c0820 */ /* 0x000fe20000400000 */
[----:B------:R-:W-:-:S03]  /*0240*/  HFMA2.MMA R2, -RZ, RZ, 1.625, 0 ;  /* 0x3e800000ff027435 */ /* 0x000fc600000001ff */
[----:B------:R-:W-:Y:S01]  /*0250*/  @!P2 FMUL R12, R12, 16777216 ;  /* 0x4b8000000c0ca820 */ /* 0x000fe20000400000 */
[----:B------:R-:W-:-:S04]  /*0260*/  @P1 FMUL R13, R13, 0.25 ;  /* 0x3e8000000d0d1820 */ /* 0x000fc80000400000 */
[----:B------:R-:W-:Y:S01]  /*0270*/  @!P3 FMUL R13, R13, 16777216 ;  /* 0x4b8000000d0db820 */ /* 0x000fe20000400000 */
[----:B------:R-:W1:Y:S01]  /*0280*/  MUFU.RCP R12, R12 ;  /* 0x0000000c000c7308 */ /* 0x000e620000001000 */
[----:B------:R-:W-:-:S07]  /*0290*/  FSEL R3, R2, 1, P0 ;  /* 0x3f80000002037808 */ /* 0x000fce0000000000 */
[----:B------:R-:W2:Y:S01]  /*02a0*/  MUFU.RCP R13, R13 ;  /* 0x0000000d000d7308 */ /* 0x000ea20000001000 */
[----:B------:R-:W-:Y:S01]  /*02b0*/  FSEL R2, R2, 1, P1 ;  /* 0x3f80000002027808 */ /* 0x000fe20000800000 */
[----:B------:R-:W-:Y:S01]  /*02c0*/  @!P2 FMUL R3, R3, 16777216 ;  /* 0x4b8000000303a820 */ /* 0x000fe20000400000 */
[----:B---3--:R-:W-:-:S03]  /*02d0*/  FADD R5, R5, -R7 ;  /* 0x8000000705057221 */ /* 0x008fc60000000000 */
[----:B------:R-:W-:Y:S01]  /*02e0*/  @!P3 FMUL R2, R2, 16777216 ;  /* 0x4b8000000202b820 */ /* 0x000fe20000400000 */
[----:B------:R-:W-:Y:S01]  /*02f0*/  FADD R4, R4, -R6 ;  /* 0x8000000604047221 */ /* 0x000fe20000000000 */
[----:B-1----:R-:W-:Y:S02]  /*0300*/  FMUL R7, R12, R3 ;  /* 0x000000030c077220 */ /* 0x002fe40000400000 */
[----:B--2---:R-:W-:Y:S02]  /*0310*/  FMUL R6, R13, R2 ;  /* 0x000000020d067220 */ /* 0x004fe40000400000 */
[----:B------:R-:W1:Y:S01]  /*0320*/  LDC.64 R2, c[0x0][0x210] ;  /* 0x00008400ff027b82 */ /* 0x000e620000000a00 */
[----:B------:R-:W-:Y:S01]  /*0330*/  FMUL R7, R4, R7 ;  /* 0x0000000704077220 */ /* 0x000fe20000400000 */
[----:B------:R-:W-:-:S03]  /*0340*/  FMUL R6, R5, R6 ;  /* 0x0000000605067220 */ /* 0x000fc60000400000 */
[----:B----4-:R-:W-:Y:S01]  /*0350*/  FFMA R8, R8, R7, R10 ;  /* 0x0000000708087223 */ /* 0x010fe2000000000a */
[----:B------:R-:W-:-:S04]  /*0360*/  FFMA R9, R9, R6, R11 ;  /* 0x0000000609097223 */ /* 0x000fc8000000000b */
[----:B------:R-:W-:Y:S02]  /*0370*/  FSETP.GT.AND P0, PT, R8, RZ, PT ;  /* 0x000000ff0800720b */ /* 0x000fe40003f04000 */
[----:B------:R-:W-:-:S11]  /*0380*/  FSETP.GT.AND P1, PT, R9, RZ, PT ;  /* 0x000000ff0900720b */ /* 0x000fd60003f24000 */
[----:B------:R-:W-:Y:S01]  /*0390*/  @!P0 FMUL R8, R8, 0.10000000149011611938 ;  /* 0x3dcccccd08088820 */ /* 0x000fe20000400000 */
[----:B-1----:R-:W-:-:S04]  /*03a0*/  IMAD.WIDE R2, R0, 0x4, R2 ;  /* 0x0000000400027825 */ /* 0x002fc800078e0202 */
[----:B------:R-:W-:-:S05]  /*03b0*/  @!P1 FMUL R9, R9, 0.10000000149011611938 ;  /* 0x3dcccccd09099820 */ /* 0x000fca0000400000 */
[----:B------:R-:W-:Y:S01]  /*03c0*/  STG.E.64 desc[UR4][R2.64], R8 ;  /* 0x0000000802007986 */ /* 0x000fe2000c101b04 */
[----:B------:R-:W-:Y:S05]  /*03d0*/  EXIT ;  /* 0x000000000000794d */ /* 0x000fea0003800000 */
.L_x_0:
[----:B------:R-:W-:-:S00]  /*03e0*/  BRA `(.L_x_0) ;  /* 0xfffffffc00fc7947 */ /* 0x000fc0000383ffff */
[----:B------:R-:W-:-:S00]  /*03f0*/  NOP ;  /* 0x0000000000007918 */ /* 0x000fc00000000000 */
        /* <DEDUP_REMOVED lines=8> */
.L_x_1:


//--------------------- .nv.global.init           --------------------------
	.section	.nv.global.init,"aw",@progbits
.nv.global.init:
	.type		_$_str,@object
	.size		_$_str,(_$_str_$_2 - _$_str)
_$_str:
        /*0000*/ 	.byte	0x5f, 0x5f, 0x43, 0x55, 0x44, 0x41, 0x5f, 0x46, 0x54, 0x5a, 0x00
	.type		_$_str_$_2,@object
	.size		_$_str_$_2,(.L_1 - _$_str_$_2)
_$_str_$_2:
        /*000b*/ 	.byte	0x5f, 0x5f, 0x43, 0x55, 0x44, 0x41, 0x5f, 0x50, 0x52, 0x45, 0x43, 0x5f, 0x53, 0x51, 0x52, 0x54
        /*001b*/ 	.byte	0x00
.L_1:


//--------------------- .nv.constant0.triton_poi_fused__native_batch_norm_legit_no_training_leaky_relu_7 --------------------------
	.section	.nv.constant0.triton_poi_fused__native_batch_norm_legit_no_training_leaky_relu_7,"a",@progbits
	.sectionflags	@""
	.align	4
.nv.constant0.triton_poi_fused__native_batch_norm_legit_no_training_leaky_relu_7:
	.zero		580
